//
// Generated by NVIDIA NVVM Compiler
//
// Compiler Build ID: CL-36424714
// Cuda compilation tools, release 13.0, V13.0.88
// Based on NVVM 20.0.0
//

.version 9.0
.target sm_100
.address_size 64

	// .globl	_Z12helloFromGPUv
.extern .func  (.param .b32 func_retval0) vprintf
(
	.param .b64 vprintf_param_0,
	.param .b64 vprintf_param_1
)
;
.global .align 1 .b8 $str[33] = {72, 101, 108, 108, 111, 32, 87, 111, 114, 108, 100, 32, 70, 114, 111, 109, 32, 71, 80, 85, 32, 116, 104, 114, 101, 97, 100, 32, 37, 100, 33, 10};

.visible .entry _Z12helloFromGPUv()
{
	.local .align 8 .b8 	__local_depot0[8];
	.reg .b64 	%SP;
	.reg .b64 	%SPL;
	.reg .b32 	%r<4>;
	.reg .b64 	%rd<5>;

	mov.u64 	%SPL, __local_depot0;
	cvta.local.u64 	%SP, %SPL;
	add.u64 	%rd1, %SP, 0;
	add.u64 	%rd2, %SPL, 0;
	mov.u32 	%r1, %tid.x;
	st.local.u32 	[%rd2], %r1;
	mov.u64 	%rd3, $str;
	cvta.global.u64 	%rd4, %rd3;
	{ // callseq 0, 0
	.param .b64 param0;
	st.param.b64 	[param0], %rd4;
	.param .b64 param1;
	st.param.b64 	[param1], %rd1;
	.param .b32 retval0;
	call.uni (retval0), 
	vprintf, 
	(
	param0, 
	param1
	);
	ld.param.b32 	%r2, [retval0];
	} // callseq 0
	ret;

}


// ===== COMPILED SASS (sm_100) =====

	.target	sm_100

	.elftype	@"ET_EXEC"


//--------------------- .note.nv.tkinfo           --------------------------
	.section	.note.nv.tkinfo,"",@"SHT_NOTE"
	.sectionflags	@"SHF_NOTE_NV_TKINFO"
	.tkinfo
        /*0018*/ 	.word	0x00000002
        /*0030*/ 	.string	""
        /*0030*/ 	.string	"ptxas"
        /*0030*/ 	.string	"Cuda compilation tools, release 13.0, V13.0.88"
        /*0030*/ 	.string	"Build cuda_13.0.r13.0/compiler.36424714_0"
        /*0030*/ 	.string	"-arch sm_100 -m 64 "



//--------------------- .note.nv.cuinfo           --------------------------
	.section	.note.nv.cuinfo,"",@"SHT_NOTE"
	.sectionflags	@"SHF_NOTE_NV_CUINFO"
        /*0018*/ 	.short	0x0002
        /*001a*/ 	.short	0x0064
        /*001c*/ 	.short	0x0082
	.zero		2


//--------------------- .nv.info                  --------------------------
	.section	.nv.info,"",@"SHT_CUDA_INFO"
	.align	4


	//----- nvinfo : EIATTR_REGCOUNT
	.align		4
        /*0000*/ 	.byte	0x04, 0x2f
        /*0002*/ 	.short	(.L_2 - .L_1)
	.align		4
.L_1:
        /*0004*/ 	.word	index@(_Z12helloFromGPUv)
        /*0008*/ 	.word	0x00000018


	//----- nvinfo : EIATTR_FRAME_SIZE
	.align		4
.L_2:
        /*000c*/ 	.byte	0x04, 0x11
        /*000e*/ 	.short	(.L_4 - .L_3)
	.align		4
.L_3:
        /*0010*/ 	.word	index@(_Z12helloFromGPUv)
        /*0014*/ 	.word	0x00000008


	//----- nvinfo : EIATTR_MIN_STACK_SIZE
	.align		4
.L_4:
        /*0018*/ 	.byte	0x04, 0x12
        /*001a*/ 	.short	(.L_6 - .L_5)
	.align		4
.L_5:
        /*001c*/ 	.word	index@(_Z12helloFromGPUv)
        /*0020*/ 	.word	0x00000008
.L_6:


//--------------------- .nv.compat                --------------------------
	.section	.nv.compat,"",@"SHT_CUDA_COMPAT_INFO"
	.align	4
        /*0000*/ 	.byte	0x02, 0x09, 0x00, 0x00, 0x02, 0x02, 0x01, 0x00, 0x02, 0x05, 0x05, 0x00, 0x03, 0x07, 0x01, 0x01
        /*0010*/ 	.byte	0x02, 0x03, 0x00, 0x00, 0x02, 0x06, 0x01, 0x00, 0x04, 0x0b, 0x08, 0x00, 0x09, 0x00, 0x00, 0x00
        /*0020*/ 	.byte	0x00, 0x00, 0x00, 0x00


//--------------------- .nv.info._Z12helloFromGPUv --------------------------
	.section	.nv.info._Z12helloFromGPUv,"",@"SHT_CUDA_INFO"
	.sectionflags	@""
	.align	4


	//----- nvinfo : EIATTR_CUDA_API_VERSION
	.align		4
        /*0000*/ 	.byte	0x04, 0x37
        /*0002*/ 	.short	(.L_8 - .L_7)
.L_7:
        /*0004*/ 	.word	0x00000082


	//----- nvinfo : EIATTR_SPARSE_MMA_MASK
	.align		4
.L_8:
        /*0008*/ 	.byte	0x03, 0x50
        /*000a*/ 	.short	0x0000


	//----- nvinfo : EIATTR_MAXREG_COUNT
	.align		4
        /*000c*/ 	.byte	0x03, 0x1b
        /*000e*/ 	.short	0x00ff


	//----- nvinfo : EIATTR_EXTERNS
	.align		4
        /*0010*/ 	.byte	0x04, 0x0f
        /*0012*/ 	.short	(.L_10 - .L_9)


	//   ....[0]....
	.align		4
.L_9:
        /*0014*/ 	.word	index@(vprintf)


	//----- nvinfo : EIATTR_MERCURY_ISA_VERSION
	.align		4
.L_10:
        /*0018*/ 	.byte	0x03, 0x5f
        /*001a*/ 	.short	0x0101


	//----- nvinfo : EIATTR_VRC_CTA_INIT_COUNT
	.align		4
        /*001c*/ 	.byte	0x02, 0x4a
	.zero		1
	.zero		1


	//----- nvinfo : EIATTR_SYSCALL_OFFSETS
	.align		4
        /*0020*/ 	.byte	0x04, 0x46
        /*0022*/ 	.short	(.L_12 - .L_11)


	//   ....[0]....
.L_11:
        /*0024*/ 	.word	0x000000e0


	//----- nvinfo : EIATTR_EXIT_INSTR_OFFSETS
	.align		4
.L_12:
        /*0028*/ 	.byte	0x04, 0x1c
        /*002a*/ 	.short	(.L_14 - .L_13)


	//   ....[0]....
.L_13:
        /*002c*/ 	.word	0x000000f0


	//----- nvinfo : EIATTR_SW_WAR
	.align		4
.L_14:
        /*0030*/ 	.byte	0x04, 0x36
        /*0032*/ 	.short	(.L_16 - .L_15)
.L_15:
        /*0034*/ 	.word	0x00000008
.L_16:


//--------------------- .nv.callgraph             --------------------------
	.section	.nv.callgraph,"",@"SHT_CUDA_CALLGRAPH"
	.align	4
	.sectionentsize	8
	.align		4
        /*0000*/ 	.word	0x00000000
	.align		4
        /*0004*/ 	.word	0xffffffff
	.align		4
        /*0008*/ 	.word	index@(_Z12helloFromGPUv)
	.align		4
        /*000c*/ 	.word	index@(vprintf)
	.align		4
        /*0010*/ 	.word	0x00000000
	.align		4
        /*0014*/ 	.word	0xfffffffe
	.align		4
        /*0018*/ 	.word	0x00000000
	.align		4
        /*001c*/ 	.word	0xfffffffd
	.align		4
        /*0020*/ 	.word	0x00000000
	.align		4
        /*0024*/ 	.word	0xfffffffc


//--------------------- .nv.constant4             --------------------------
	.section	.nv.constant4,"a",@progbits
	.align	8
	.align		8
.nv.constant4:
        /*0000*/ 	.dword	vprintf
	.align		8
        /*0008*/ 	.dword	$str


//--------------------- .text._Z12helloFromGPUv   --------------------------
	.section	.text._Z12helloFromGPUv,"ax",@progbits
	.align	128
        .global         _Z12helloFromGPUv
        .type           _Z12helloFromGPUv,@function
        .size           _Z12helloFromGPUv,(.L_x_2 - _Z12helloFromGPUv)
        .other          _Z12helloFromGPUv,@"STO_CUDA_ENTRY STV_DEFAULT"
_Z12helloFromGPUv:
.text._Z12helloFromGPUv:
[----:B------:R-:W0:Y:S01]  /*0000*/  LDC R1, c[0x0][0x37c] ;  /* 0x0000df00ff017b82 */ /* 0x000e220000000800 */
[----:B------:R-:W1:Y:S01]  /*0010*/  S2R R8, SR_TID.X ;  /* 0x0000000000087919 */ /* 0x000e620000002100 */
[----:B0-----:R-:W-:Y:S01]  /*0020*/  VIADD R1, R1, 0xfffffff8 ;  /* 0xfffffff801017836 */ /* 0x001fe20000000000 */
[----:B------:R-:W-:Y:S01]  /*0030*/  MOV R0, 0x0 ;  /* 0x0000000000007802 */ /* 0x000fe20000000f00 */
[----:B------:R-:W0:Y:S04]  /*0040*/  LDCU UR4, c[0x0][0x2f8] ;  /* 0x00005f00ff0477ac */ /* 0x000e280008000800 */
[----:B------:R2:W3:Y:S01]  /*0050*/  LDC.64 R2, c[0x4][R0] ;  /* 0x0100000000027b82 */ /* 0x0004e20000000a00 */
[----:B------:R-:W4:Y:S01]  /*0060*/  LDCU.64 UR6, c[0x4][0x8] ;  /* 0x01000100ff0677ac */ /* 0x000f220008000a00 */
[----:B------:R-:W5:Y:S01]  /*0070*/  LDCU UR5, c[0x0][0x2fc] ;  /* 0x00005f80ff0577ac */ /* 0x000f620008000800 */
[----:B0-----:R-:W-:Y:S01]  /*0080*/  IADD3 R6, P0, PT, R1, UR4, RZ ;  /* 0x0000000401067c10 */ /* 0x001fe2000ff1e0ff */
[----:B----4-:R-:W-:Y:S01]  /*0090*/  IMAD.U32 R4, RZ, RZ, UR6 ;  /* 0x00000006ff047e24 */ /* 0x010fe2000f8e00ff */
[----:B------:R-:W-:-:S03]  /*00a0*/  MOV R5, UR7 ;  /* 0x0000000700057c02 */ /* 0x000fc60008000f00 */
[----:B-----5:R-:W-:Y:S01]  /*00b0*/  IMAD.X R7, RZ, RZ, UR5, P0 ;  /* 0x00000005ff077e24 */ /* 0x020fe200080e06ff */
[----:B-1----:R2:W-:Y:S07]  /*00c0*/  STL [R1], R8 ;  /* 0x0000000801007387 */ /* 0x0025ee0000100800 */
[----:B------:R-:W-:-:S07]  /*00d0*/  LEPC R20, `(.L_x_0) ;  /* 0x000000001014794e */ /* 0x000fce0000000000 */
[----:B--23--:R-:W-:Y:S05]  /*00e0*/  CALL.ABS.NOINC R2 ;  /* 0x0000000002007343 */ /* 0x00cfea0003c00000 */
.L_x_0:
[----:B------:R-:W-:Y:S05]  /*00f0*/  EXIT ;  /* 0x000000000000794d */ /* 0x000fea0003800000 */
.L_x_1:
[----:B------:R-:W-:-:S00]  /*0100*/  BRA `(.L_x_1) ;  /* 0xfffffffc00fc7947 */ /* 0x000fc0000383ffff */
[----:B------:R-:W-:-:S00]  /*0110*/  NOP ;  /* 0x0000000000007918 */ /* 0x000fc00000000000 */
        /* <DEDUP_REMOVED lines=14> */
.L_x_2:


//--------------------- .nv.global.init           --------------------------
	.section	.nv.global.init,"aw",@progbits
.nv.global.init:
	.type		$str,@object
	.size		$str,(.L_0 - $str)
$str:
        /*0000*/ 	.byte	0x48, 0x65, 0x6c, 0x6c, 0x6f, 0x20, 0x57, 0x6f, 0x72, 0x6c, 0x64, 0x20, 0x46, 0x72, 0x6f, 0x6d
        /*0010*/ 	.byte	0x20, 0x47, 0x50, 0x55, 0x20, 0x74, 0x68, 0x72, 0x65, 0x61, 0x64, 0x20, 0x25, 0x64, 0x21, 0x0a
        /*0020*/ 	.byte	0x00
.L_0:


//--------------------- .nv.shared.reserved.0     --------------------------
	.section	.nv.shared.reserved.0,"aw",@nobits
	.weak		__nv_reservedSMEM_offset_0_alias
	.size		__nv_reservedSMEM_offset_0_alias, 0, 64
	.other		__nv_reservedSMEM_offset_0_alias,@"STO_CUDA_RESERVED_SHARED STV_DEFAULT"
__nv_reservedSMEM_offset_0_alias:
	.zero		0
	.zero		64


//--------------------- .nv.constant0._Z12helloFromGPUv --------------------------
	.section	.nv.constant0._Z12helloFromGPUv,"a",@progbits
	.sectionflags	@""
	.align	4
.nv.constant0._Z12helloFromGPUv:
	.zero		896


//--------------------- SYMBOLS --------------------------

	.type		.nv.reservedSmem.offset0,@object
	.size		.nv.reservedSmem.offset0,0x4
	.type		vprintf,@function
